	.headerflags	@"EF_CUDA_TEXMODE_UNIFIED EF_CUDA_64BIT_ADDRESS EF_CUDA_ACCELERATORS EF_CUDA_SM90 EF_CUDA_VIRTUAL_SM(EF_CUDA_SM90)"
	.elftype	@"ET_EXEC"


//--------------------- .nv.info                  --------------------------
	.section	.nv.info,"",@"SHT_CUDA_INFO"
	.align	4


	//----- nvinfo : EIATTR_REGCOUNT
	.align		4
        /*0000*/ 	.byte	0x04, 0x2f
        /*0002*/ 	.short	(.L_3 - .L_2)
	.align		4
.L_2:
        /*0004*/ 	.word	index@(triton_poi_fused__native_batch_norm_legit_no_training_relu_9)
        /*0008*/ 	.word	0x00000022


	//----- nvinfo : EIATTR_MIN_STACK_SIZE
	.align		4
.L_3:
        /*000c*/ 	.byte	0x04, 0x12
        /*000e*/ 	.short	(.L_5 - .L_4)
	.align		4
.L_4:
        /*0010*/ 	.word	index@(triton_poi_fused__native_batch_norm_legit_no_training_relu_9)
        /*0014*/ 	.word	0x00000000


	//----- nvinfo : EIATTR_FRAME_SIZE
	.align		4
.L_5:
        /*0018*/ 	.byte	0x04, 0x11
        /*001a*/ 	.short	(.L_7 - .L_6)
	.align		4
.L_6:
        /*001c*/ 	.word	index@(triton_poi_fused__native_batch_norm_legit_no_training_relu_9)
        /*0020*/ 	.word	0x00000000


	//----- nvinfo : EIATTR_MIN_STACK_SIZE
	.align		4
.L_7:
        /*0024*/ 	.byte	0x04, 0x12
        /*0026*/ 	.short	(.L_9 - .L_8)
	.align		4
.L_8:
        /*0028*/ 	.word	index@(triton_poi_fused__native_batch_norm_legit_no_training_relu_9)
        /*002c*/ 	.word	0x00000000
.L_9:


//--------------------- .nv.info.triton_poi_fused__native_batch_norm_legit_no_training_relu_9 --------------------------
	.section	.nv.info.triton_poi_fused__native_batch_norm_legit_no_training_relu_9,"",@"SHT_CUDA_INFO"
	.sectionflags	@""
	.align	4


	//----- nvinfo : EIATTR_CUDA_API_VERSION
	.align		4
        /*0000*/ 	.byte	0x04, 0x37
        /*0002*/ 	.short	(.L_11 - .L_10)
.L_10:
        /*0004*/ 	.word	0x0000007c


	//----- nvinfo : EIATTR_KPARAM_INFO
	.align		4
.L_11:
        /*0008*/ 	.byte	0x04, 0x17
        /*000a*/ 	.short	(.L_13 - .L_12)
.L_12:
        /*000c*/ 	.word	0x00000000
        /*0010*/ 	.short	0x0007
        /*0012*/ 	.short	0x0034
        /*0014*/ 	.byte	0x00, 0xf0, 0x11, 0x00


	//----- nvinfo : EIATTR_KPARAM_INFO
	.align		4
.L_13:
        /*0018*/ 	.byte	0x04, 0x17
        /*001a*/ 	.short	(.L_15 - .L_14)
.L_14:
        /*001c*/ 	.word	0x00000000
        /*0020*/ 	.short	0x0006
        /*0022*/ 	.short	0x0030
        /*0024*/ 	.byte	0x00, 0xf0, 0x11, 0x00


	//----- nvinfo : EIATTR_KPARAM_INFO
	.align		4
.L_15:
        /*0028*/ 	.byte	0x04, 0x17
        /*002a*/ 	.short	(.L_17 - .L_16)
.L_16:
        /*002c*/ 	.word	0x00000000
        /*0030*/ 	.short	0x0005
        /*0032*/ 	.short	0x0028
        /*0034*/ 	.byte	0x00, 0xf4, 0x21, 0x00


	//----- nvinfo : EIATTR_KPARAM_INFO
	.align		4
.L_17:
        /*0038*/ 	.byte	0x04, 0x17
        /*003a*/ 	.short	(.L_19 - .L_18)
.L_18:
        /*003c*/ 	.word	0x00000000
        /*0040*/ 	.short	0x0004
        /*0042*/ 	.short	0x0020
        /*0044*/ 	.byte	0x00, 0xf4, 0x21, 0x00


	//----- nvinfo : EIATTR_KPARAM_INFO
	.align		4
.L_19:
        /*0048*/ 	.byte	0x04, 0x17
        /*004a*/ 	.short	(.L_21 - .L_20)
.L_20:
        /*004c*/ 	.word	0x00000000
        /*0050*/ 	.short	0x0003
        /*0052*/ 	.short	0x0018
        /*0054*/ 	.byte	0x00, 0xf4, 0x21, 0x00


	//----- nvinfo : EIATTR_KPARAM_INFO
	.align		4
.L_21:
        /*0058*/ 	.byte	0x04, 0x17
        /*005a*/ 	.short	(.L_23 - .L_22)
.L_22:
        /*005c*/ 	.word	0x00000000
        /*0060*/ 	.short	0x0002
        /*0062*/ 	.short	0x0010
        /*0064*/ 	.byte	0x00, 0xf4, 0x21, 0x00


	//----- nvinfo : EIATTR_KPARAM_INFO
	.align		4
.L_23:
        /*0068*/ 	.byte	0x04, 0x17
        /*006a*/ 	.short	(.L_25 - .L_24)
.L_24:
        /*006c*/ 	.word	0x00000000
        /*0070*/ 	.short	0x0001
        /*0072*/ 	.short	0x0008
        /*0074*/ 	.byte	0x00, 0xf4, 0x21, 0x00


	//----- nvinfo : EIATTR_KPARAM_INFO
	.align		4
.L_25:
        /*0078*/ 	.byte	0x04, 0x17
        /*007a*/ 	.short	(.L_27 - .L_26)
.L_26:
        /*007c*/ 	.word	0x00000000
        /*0080*/ 	.short	0x0000
        /*0082*/ 	.short	0x0000
        /*0084*/ 	.byte	0x00, 0xf4, 0x21, 0x00


	//----- nvinfo : EIATTR_SPARSE_MMA_MASK
	.align		4
.L_27:
        /*0088*/ 	.byte	0x03, 0x50
        /*008a*/ 	.short	0x0000


	//----- nvinfo : EIATTR_MAXREG_COUNT
	.align		4
        /*008c*/ 	.byte	0x03, 0x1b
        /*008e*/ 	.short	0x00ff


	//----- nvinfo : EIATTR_EXIT_INSTR_OFFSETS
	.align		4
        /*0090*/ 	.byte	0x04, 0x1c
        /*0092*/ 	.short	(.L_29 - .L_28)


	//   ....[0]....
.L_28:
        /*0094*/ 	.word	0x00001190


	//   ....[1]....
        /*0098*/ 	.word	0x00001210


	//----- nvinfo : EIATTR_REQNTID
	.align		4
.L_29:
        /*009c*/ 	.byte	0x04, 0x10
        /*009e*/ 	.short	(.L_31 - .L_30)
.L_30:
        /*00a0*/ 	.word	0x00000100
        /*00a4*/ 	.word	0x00000001
        /*00a8*/ 	.word	0x00000001


	//----- nvinfo : EIATTR_CBANK_PARAM_SIZE
	.align		4
.L_31:
        /*00ac*/ 	.byte	0x03, 0x19
        /*00ae*/ 	.short	0x0038


	//----- nvinfo : EIATTR_PARAM_CBANK
	.align		4
        /*00b0*/ 	.byte	0x04, 0x0a
        /*00b2*/ 	.short	(.L_33 - .L_32)
	.align		4
.L_32:
        /*00b4*/ 	.word	index@(.nv.constant0.triton_poi_fused__native_batch_norm_legit_no_training_relu_9)
        /*00b8*/ 	.short	0x0210
        /*00ba*/ 	.short	0x0038


	//----- nvinfo : EIATTR_SW_WAR
	.align		4
.L_33:
        /*00bc*/ 	.byte	0x04, 0x36
        /*00be*/ 	.short	(.L_35 - .L_34)
.L_34:
        /*00c0*/ 	.word	0x00000008
.L_35:


//--------------------- .nv.callgraph             --------------------------
	.section	.nv.callgraph,"",@"SHT_CUDA_CALLGRAPH"
	.align	4
	.sectionentsize	8
	.align		4
        /*0000*/ 	.word	0x00000000
	.align		4
        /*0004*/ 	.word	0xffffffff
	.align		4
        /*0008*/ 	.word	0x00000000
	.align		4
        /*000c*/ 	.word	0xfffffffe
	.align		4
        /*0010*/ 	.word	0x00000000
	.align		4
        /*0014*/ 	.word	0xfffffffd
	.align		4
        /*0018*/ 	.word	0x00000000
	.align		4
        /*001c*/ 	.word	0xfffffffc


//--------------------- .nv.constant4             --------------------------
	.section	.nv.constant4,"a",@progbits
	.align	8
	.align		8
.nv.constant4:
        /*0000*/ 	.dword	_$_str
	.align		8
        /*0008*/ 	.dword	_$_str_$_2


//--------------------- .text.triton_poi_fused__native_batch_norm_legit_no_training_relu_9 --------------------------
	.section	.text.triton_poi_fused__native_batch_norm_legit_no_training_relu_9,"ax",@progbits
	.sectionflags	@"SHF_BARRIERS=1"
	.align	128
        .global         triton_poi_fused__native_batch_norm_legit_no_training_relu_9
        .type           triton_poi_fused__native_batch_norm_legit_no_training_relu_9,@function
        .size           triton_poi_fused__native_batch_norm_legit_no_training_relu_9,(.L_x_1 - triton_poi_fused__native_batch_norm_legit_no_training_relu_9)
        .other          triton_poi_fused__native_batch_norm_legit_no_training_relu_9,@"STO_CUDA_ENTRY STV_DEFAULT"
triton_poi_fused__native_batch_norm_legit_no_training_relu_9:
.text.triton_poi_fused__native_batch_norm_legit_no_training_relu_9:
[----:B------:R-:W0:Y:S01]  /*0000*/  LDC R1, c[0x0][0x28] ;  /* 0x00000a00ff017b82 */ /* 0x000e220000000800 */
[----:B------:R-:W1:Y:S07]  /*0010*/  S2R R3, SR_CTAID.Y ;  /* 0x0000000000037919 */ /* 0x000e6e0000002600 */
[----:B------:R-:W2:Y:S01]  /*0020*/  LDC.64 R30, c[0x0][0x210] ;  /* 0x00008400ff1e7b82 */ /* 0x000ea20000000a00 */
[----:B------:R-:W-:Y:S01]  /*0030*/  ULDC.64 UR6, c[0x0][0x208] ;  /* 0x0000820000067ab9 */ /* 0x000fe20000000a00 */
[----:B------:R-:W3:Y:S01]  /*0040*/  S2R R13, SR_TID.X ;  /* 0x00000000000d7919 */ /* 0x000ee20000002100 */
[----:B------:R-:W4:Y:S05]  /*0050*/  S2R R21, SR_CTAID.X ;  /* 0x0000000000157919 */ /* 0x000f2a0000002500 */
[----:B------:R-:W5:Y:S01]  /*0060*/  LDC.64 R28, c[0x0][0x218] ;  /* 0x00008600ff1c7b82 */ /* 0x000f620000000a00 */
[----:B-1----:R-:W-:-:S02]  /*0070*/  IMAD.SHL.U32 R3, R3, 0x10, RZ ;  /* 0x0000001003037824 */ /* 0x002fc400078e00ff */
[----:B---3--:R-:W-:Y:S01]  /*0080*/  IMAD.SHL.U32 R0, R13, 0x4, RZ ;  /* 0x000000040d007824 */ /* 0x008fe200078e00ff */
[----:B------:R-:W-:-:S04]  /*0090*/  SHF.R.U32.HI R24, RZ, 0x2, R13 ;  /* 0x00000002ff187819 */ /* 0x000fc8000001160d */
[----:B------:R-:W-:Y:S02]  /*00a0*/  LOP3.LUT R2, R3, 0xc, R0, 0xf8, !PT ;  /* 0x0000000c03027812 */ /* 0x000fe400078ef800 */
[----:B------:R-:W-:Y:S02]  /*00b0*/  SGXT.U32 R24, R24, 0x6 ;  /* 0x000000061818781a */ /* 0x000fe40000000000 */
[----:B------:R-:W-:Y:S02]  /*00c0*/  SHF.R.S32.HI R5, RZ, 0x1f, R2 ;  /* 0x0000001fff057819 */ /* 0x000fe40000011402 */
[----:B------:R-:W-:Y:S02]  /*00d0*/  ISETP.GE.AND P0, PT, R2, 0x100, PT ;  /* 0x000001000200780c */ /* 0x000fe40003f06270 */
[----:B------:R-:W-:Y:S02]  /*00e0*/  LEA.HI R7, R5, R2, RZ, 0x6 ;  /* 0x0000000205077211 */ /* 0x000fe400078f30ff */
[----:B----4-:R-:W-:-:S02]  /*00f0*/  PRMT R12, R24, 0x6540, R21 ;  /* 0x00006540180c7816 */ /* 0x010fc40000000015 */
[C---:B------:R-:W-:Y:S01]  /*0100*/  LOP3.LUT R5, R7.reuse, 0xffffffc0, RZ, 0xc0, !PT ;  /* 0xffffffc007057812 */ /* 0x040fe200078ec0ff */
[----:B------:R-:W-:Y:S01]  /*0110*/  IMAD.SHL.U32 R9, R7, 0x400, RZ ;  /* 0x0000040007097824 */ /* 0x000fe200078e00ff */
[C---:B------:R-:W-:Y:S02]  /*0120*/  LOP3.LUT R23, R12.reuse, 0x80, RZ, 0xfc, !PT ;  /* 0x000000800c177812 */ /* 0x040fe400078efcff */
[----:B------:R-:W-:Y:S02]  /*0130*/  CS2R R6, SRZ ;  /* 0x0000000000067805 */ /* 0x000fe4000001ff00 */
[----:B------:R-:W-:Y:S01]  /*0140*/  LOP3.LUT R11, R12, 0x40, RZ, 0xfc, !PT ;  /* 0x000000400c0b7812 */ /* 0x000fe200078efcff */
[----:B------:R-:W-:Y:S01]  /*0150*/  IMAD.IADD R2, R2, 0x1, -R5 ;  /* 0x0000000102027824 */ /* 0x000fe200078e0a05 */
[----:B------:R-:W-:Y:S02]  /*0160*/  LOP3.LUT R15, R9, 0xffff0000, RZ, 0xc0, !PT ;  /* 0xffff0000090f7812 */ /* 0x000fe400078ec0ff */
[----:B------:R-:W-:-:S02]  /*0170*/  CS2R R4, SRZ ;  /* 0x0000000000047805 */ /* 0x000fc4000001ff00 */
[----:B------:R-:W-:Y:S02]  /*0180*/  ISETP.LT.AND P1, PT, R12, 0x400, !P0 ;  /* 0x000004000c00780c */ /* 0x000fe40004721270 */
[----:B------:R-:W-:Y:S02]  /*0190*/  CS2R R8, SRZ ;  /* 0x0000000000087805 */ /* 0x000fe4000001ff00 */
[----:B------:R-:W-:Y:S01]  /*01a0*/  ISETP.LT.AND P3, PT, R23, 0x400, !P0 ;  /* 0x000004001700780c */ /* 0x000fe20004761270 */
[----:B------:R-:W-:Y:S01]  /*01b0*/  IMAD.IADD R15, R2, 0x1, R15 ;  /* 0x00000001020f7824 */ /* 0x000fe200078e020f */
[----:B------:R-:W-:Y:S02]  /*01c0*/  SHF.R.U32.HI R16, RZ, 0x6, R13 ;  /* 0x00000006ff107819 */ /* 0x000fe4000001160d */
[----:B------:R-:W-:Y:S01]  /*01d0*/  ISETP.LT.AND P2, PT, R11, 0x400, !P0 ;  /* 0x000004000b00780c */ /* 0x000fe20004741270 */
[C-C-:B------:R-:W-:Y:S01]  /*01e0*/  IMAD R19, R12.reuse, 0x40, R15.reuse ;  /* 0x000000400c137824 */ /* 0x140fe200078e020f */
[----:B------:R-:W-:Y:S01]  /*01f0*/  LOP3.LUT R12, R12, 0xc0, RZ, 0xfc, !PT ;  /* 0x000000c00c0c7812 */ /* 0x000fe200078efcff */
[----:B------:R-:W-:-:S02]  /*0200*/  IMAD R23, R23, 0x40, R15 ;  /* 0x0000004017177824 */ /* 0x000fc400078e020f */
[--C-:B------:R-:W-:Y:S01]  /*0210*/  IMAD R27, R11, 0x40, R15.reuse ;  /* 0x000000400b1b7824 */ /* 0x100fe200078e020f */
[C---:B------:R-:W-:Y:S01]  /*0220*/  ISETP.LT.AND P4, PT, R12.reuse, 0x400, !P0 ;  /* 0x000004000c00780c */ /* 0x040fe20004781270 */
[----:B------:R-:W-:Y:S01]  /*0230*/  IMAD R17, R12, 0x40, R15 ;  /* 0x000000400c117824 */ /* 0x000fe200078e020f */
[----:B------:R-:W-:Y:S02]  /*0240*/  CS2R R12, SRZ ;  /* 0x00000000000c7805 */ /* 0x000fe4000001ff00 */
[----:B------:R-:W-:Y:S01]  /*0250*/  CS2R R14, SRZ ;  /* 0x00000000000e7805 */ /* 0x000fe2000001ff00 */
[--C-:B--2---:R-:W-:Y:S01]  /*0260*/  IMAD.WIDE R18, R19, 0x4, R30.reuse ;  /* 0x0000000413127825 */ /* 0x104fe200078e021e */
[----:B------:R-:W-:Y:S02]  /*0270*/  SGXT.U32 R16, R16, 0x2 ;  /* 0x000000021010781a */ /* 0x000fe40000000000 */
[----:B------:R-:W-:Y:S02]  /*0280*/  CS2R R10, SRZ ;  /* 0x00000000000a7805 */ /* 0x000fe4000001ff00 */
[----:B------:R-:W-:Y:S01]  /*0290*/  LOP3.LUT R0, R0, 0xfc, RZ, 0xc0, !PT ;  /* 0x000000fc00007812 */ /* 0x000fe200078ec0ff */
[----:B------:R-:W-:Y:S01]  /*02a0*/  IMAD.WIDE R22, R23, 0x4, R30 ;  /* 0x0000000417167825 */ /* 0x000fe200078e021e */
[----:B------:R1:W2:Y:S01]  /*02b0*/  @P1 LDG.E.EL.128 R4, desc[UR6][R18.64] ;  /* 0x0000000612041981 */ /* 0x0002a2000c2e1d00 */
[----:B------:R-:W-:-:S02]  /*02c0*/  LOP3.LUT R3, R16, R3, RZ, 0xfc, !PT ;  /* 0x0000000310037212 */ /* 0x000fc400078efcff */
[----:B------:R-:W-:Y:S01]  /*02d0*/  IMAD.WIDE R26, R27, 0x4, R30 ;  /* 0x000000041b1a7825 */ /* 0x000fe200078e021e */
[----:B------:R3:W4:Y:S01]  /*02e0*/  @P3 LDG.E.EL.128 R12, desc[UR6][R22.64] ;  /* 0x00000006160c3981 */ /* 0x000722000c2e1d00 */
[----:B------:R-:W-:Y:S02]  /*02f0*/  PRMT R0, R0, 0x6540, R21 ;  /* 0x0000654000007816 */ /* 0x000fe40000000015 */
[----:B------:R-:W-:Y:S01]  /*0300*/  CS2R R20, SRZ ;  /* 0x0000000000147805 */ /* 0x000fe2000001ff00 */
[----:B------:R-:W-:Y:S01]  /*0310*/  IMAD.WIDE R30, R17, 0x4, R30 ;  /* 0x00000004111e7825 */ /* 0x000fe200078e021e */
[----:B------:R-:W-:Y:S01]  /*0320*/  CS2R R16, SRZ ;  /* 0x0000000000107805 */ /* 0x000fe2000001ff00 */
[----:B------:R3:W2:Y:S01]  /*0330*/  @P2 LDG.E.EL.128 R8, desc[UR6][R26.64] ;  /* 0x000000061a082981 */ /* 0x0006a2000c2e1d00 */
[----:B-1----:R-:W-:Y:S01]  /*0340*/  CS2R R18, SRZ ;  /* 0x0000000000127805 */ /* 0x002fe2000001ff00 */
[----:B-----5:R-:W-:Y:S01]  /*0350*/  IMAD.WIDE R28, R2, 0x4, R28 ;  /* 0x00000004021c7825 */ /* 0x020fe200078e021c */
[----:B---3--:R-:W-:-:S04]  /*0360*/  CS2R R22, SRZ ;  /* 0x0000000000167805 */ /* 0x008fc8000001ff00 */
[----:B------:R-:W3:Y:S01]  /*0370*/  @P4 LDG.E.EL.128 R16, desc[UR6][R30.64] ;  /* 0x000000061e104981 */ /* 0x000ee2000c2e1d00 */
[----:B0-----:R-:W0:Y:S03]  /*0380*/  LDC.64 R26, c[0x0][0x220] ;  /* 0x00008800ff1a7b82 */ /* 0x001e260000000a00 */
[----:B------:R-:W2:Y:S01]  /*0390*/  @!P0 LDG.E.EL.128 R20, desc[UR6][R28.64] ;  /* 0x000000061c148981 */ /* 0x000ea2000c2e1d00 */
[----:B0-----:R-:W-:-:S04]  /*03a0*/  IMAD.WIDE R26, R2, 0x4, R26 ;  /* 0x00000004021a7825 */ /* 0x001fc800078e021a */
[C---:B--2---:R-:W-:Y:S01]  /*03b0*/  FADD R4, -R20.reuse, R4 ;  /* 0x0000000414047221 */ /* 0x044fe20000000100 */
[C---:B------:R-:W-:Y:S01]  /*03c0*/  FADD R25, -R20.reuse, R8 ;  /* 0x0000000814197221 */ /* 0x040fe20000000100 */
[C---:B----4-:R-:W-:Y:S01]  /*03d0*/  FADD R12, -R20.reuse, R12 ;  /* 0x0000000c140c7221 */ /* 0x050fe20000000100 */
[----:B---3--:R-:W-:Y:S01]  /*03e0*/  FADD R16, -R20, R16 ;  /* 0x0000001014107221 */ /* 0x008fe20000000100 */
[C---:B------:R-:W-:Y:S01]  /*03f0*/  FADD R5, -R21.reuse, R5 ;  /* 0x0000000515057221 */ /* 0x040fe20000000100 */
[C---:B------:R-:W-:Y:S01]  /*0400*/  FADD R20, -R21.reuse, R9 ;  /* 0x0000000915147221 */ /* 0x040fe20000000100 */
[C---:B------:R-:W-:Y:S01]  /*0410*/  FADD R13, -R21.reuse, R13 ;  /* 0x0000000d150d7221 */ /* 0x040fe20000000100 */
[----:B------:R-:W-:Y:S01]  /*0420*/  FADD R17, -R21, R17 ;  /* 0x0000001115117221 */ /* 0x000fe20000000100 */
[C---:B------:R-:W-:Y:S01]  /*0430*/  FADD R6, -R22.reuse, R6 ;  /* 0x0000000616067221 */ /* 0x040fe20000000100 */
[C---:B------:R-:W-:Y:S01]  /*0440*/  FADD R21, -R22.reuse, R10 ;  /* 0x0000000a16157221 */ /* 0x040fe20000000100 */
[C---:B------:R-:W-:Y:S01]  /*0450*/  FADD R14, -R22.reuse, R14 ;  /* 0x0000000e160e7221 */ /* 0x040fe20000000100 */
[----:B------:R-:W-:Y:S01]  /*0460*/  FADD R18, -R22, R18 ;  /* 0x0000001216127221 */ /* 0x000fe20000000100 */
[C---:B------:R-:W-:Y:S01]  /*0470*/  FADD R22, -R23.reuse, R7 ;  /* 0x0000000717167221 */ /* 0x040fe20000000100 */
[----:B------:R-:W-:Y:S01]  /*0480*/  FADD R7, -R23, R11 ;  /* 0x0000000b17077221 */ /* 0x000fe20000000100 */
[----:B------:R-:W-:-:S02]  /*0490*/  CS2R R8, SRZ ;  /* 0x0000000000087805 */ /* 0x000fc4000001ff00 */
[----:B------:R-:W-:-:S06]  /*04a0*/  CS2R R10, SRZ ;  /* 0x00000000000a7805 */ /* 0x000fcc000001ff00 */
[----:B------:R-:W2:Y:S01]  /*04b0*/  @!P0 LDG.E.EL.128 R8, desc[UR6][R26.64] ;  /* 0x000000061a088981 */ /* 0x000ea2000c2e1d00 */
[C---:B------:R-:W-:Y:S01]  /*04c0*/  FADD R15, -R23.reuse, R15 ;  /* 0x0000000f170f7221 */ /* 0x040fe20000000100 */
[----:B------:R-:W-:Y:S01]  /*04d0*/  FADD R19, -R23, R19 ;  /* 0x0000001317137221 */ /* 0x000fe20000000100 */
[----:B--2---:R-:W-:-:S04]  /*04e0*/  FADD R30, R8, 9.9999997473787516356e-06 ;  /* 0x3727c5ac081e7421 */ /* 0x004fc80000000000 */
[----:B------:R0:W1:Y:S01]  /*04f0*/  MUFU.SQRT R8, R30 ;  /* 0x0000001e00087308 */ /* 0x0000620000002000 */
[----:B------:R-:W-:Y:S01]  /*0500*/  FADD R23, R10, 9.9999997473787516356e-06 ;  /* 0x3727c5ac0a177421 */ /* 0x000fe20000000000 */
[----:B------:R-:W-:Y:S01]  /*0510*/  FADD R9, R9, 9.9999997473787516356e-06 ;  /* 0x3727c5ac09097421 */ /* 0x000fe20000000000 */
[----:B------:R-:W-:-:S05]  /*0520*/  FADD R11, R11, 9.9999997473787516356e-06 ;  /* 0x3727c5ac0b0b7421 */ /* 0x000fca0000000000 */
[----:B------:R-:W2:Y:S01]  /*0530*/  MUFU.SQRT R28, R9 ;  /* 0x00000009001c7308 */ /* 0x000ea20000002000 */
[----:B0-----:R-:W0:Y:S01]  /*0540*/  LDC.64 R30, c[0x0][0x230] ;  /* 0x00008c00ff1e7b82 */ /* 0x001e220000000a00 */
[----:B-1----:R-:W-:-:S06]  /*0550*/  FSETP.GT.AND P6, PT, R8, 8.50705917302346158658e+37, PT ;  /* 0x7e8000000800780b */ /* 0x002fcc0003fc4000 */
[----:B------:R-:W1:Y:S01]  /*0560*/  MUFU.SQRT R29, R11 ;  /* 0x0000000b001d7308 */ /* 0x000e620000002000 */
[----:B------:R-:W-:-:S07]  /*0570*/  FSETP.GEU.AND P1, PT, R8, 1.175494350822287508e-38, PT ;  /* 0x008000000800780b */ /* 0x000fce0003f2e000 */
[----:B------:R-:W3:Y:S01]  /*0580*/  MUFU.SQRT R23, R23 ;  /* 0x0000001700177308 */ /* 0x000ee20000002000 */
[----:B------:R-:W-:Y:S01]  /*0590*/  IMAD.MOV.U32 R10, RZ, RZ, 0x3e800000 ;  /* 0x3e800000ff0a7424 */ /* 0x000fe200078e00ff */
[----:B--2---:R-:W-:Y:S01]  /*05a0*/  FSETP.GT.AND P2, PT, R28, 8.50705917302346158658e+37, PT ;  /* 0x7e8000001c00780b */ /* 0x004fe20003f44000 */
[----:B------:R-:W-:-:S03]  /*05b0*/  @P6 FMUL R8, R8, 0.25 ;  /* 0x3e80000008086820 */ /* 0x000fc60000400000 */
[----:B------:R-:W-:Y:S02]  /*05c0*/  FSEL R26, R10, 1, P6 ;  /* 0x3f8000000a1a7808 */ /* 0x000fe40003000000 */
[C---:B-1----:R-:W-:Y:S01]  /*05d0*/  FSETP.GT.AND P6, PT, R29.reuse, 8.50705917302346158658e+37, PT ;  /* 0x7e8000001d00780b */ /* 0x042fe20003fc4000 */
[----:B------:R-:W-:Y:S01]  /*05e0*/  @!P1 FMUL R8, R8, 16777216 ;  /* 0x4b80000008089820 */ /* 0x000fe20000400000 */
[----:B------:R-:W-:Y:S01]  /*05f0*/  FSETP.GEU.AND P3, PT, R28, 1.175494350822287508e-38, PT ;  /* 0x008000001c00780b */ /* 0x000fe20003f6e000 */
[----:B------:R-:W-:Y:S01]  /*0600*/  @!P1 FMUL R26, R26, 16777216 ;  /* 0x4b8000001a1a9820 */ /* 0x000fe20000400000 */
[----:B------:R-:W-:Y:S02]  /*0610*/  FSETP.GEU.AND P1, PT, R29, 1.175494350822287508e-38, PT ;  /* 0x008000001d00780b */ /* 0x000fe40003f2e000 */
[C---:B---3--:R-:W-:Y:S02]  /*0620*/  FSETP.GT.AND P4, PT, R23.reuse, 8.50705917302346158658e+37, PT ;  /* 0x7e8000001700780b */ /* 0x048fe40003f84000 */
[----:B------:R-:W-:Y:S01]  /*0630*/  FSETP.GEU.AND P5, PT, R23, 1.175494350822287508e-38, PT ;  /* 0x008000001700780b */ /* 0x000fe20003fae000 */
[----:B------:R-:W1:Y:S01]  /*0640*/  MUFU.RCP R9, R8 ;  /* 0x0000000800097308 */ /* 0x000e620000001000 */
[----:B------:R-:W-:-:S03]  /*0650*/  @P2 FMUL R28, R28, 0.25 ;  /* 0x3e8000001c1c2820 */ /* 0x000fc60000400000 */
[----:B------:R-:W-:Y:S02]  /*0660*/  @P6 FMUL R29, R29, 0.25 ;  /* 0x3e8000001d1d6820 */ /* 0x000fe40000400000 */
[----:B------:R-:W-:Y:S02]  /*0670*/  @!P3 FMUL R28, R28, 16777216 ;  /* 0x4b8000001c1cb820 */ /* 0x000fe40000400000 */
[----:B------:R-:W-:Y:S02]  /*0680*/  @!P1 FMUL R29, R29, 16777216 ;  /* 0x4b8000001d1d9820 */ /* 0x000fe40000400000 */
[----:B------:R-:W-:-:S04]  /*0690*/  @P4 FMUL R23, R23, 0.25 ;  /* 0x3e80000017174820 */ /* 0x000fc80000400000 */
[----:B------:R-:W-:Y:S01]  /*06a0*/  @!P5 FMUL R23, R23, 16777216 ;  /* 0x4b8000001717d820 */ /* 0x000fe20000400000 */
[----:B------:R-:W2:Y:S01]  /*06b0*/  MUFU.RCP R28, R28 ;  /* 0x0000001c001c7308 */ /* 0x000ea20000001000 */
[----:B-1----:R-:W-:Y:S01]  /*06c0*/  FMUL R9, R9, R26 ;  /* 0x0000001a09097220 */ /* 0x002fe20000400000 */
[----:B------:R-:W-:-:S06]  /*06d0*/  FSEL R11, R10, 1, P2 ;  /* 0x3f8000000a0b7808 */ /* 0x000fcc0001000000 */
[----:B------:R-:W1:Y:S01]  /*06e0*/  MUFU.RCP R27, R23 ;  /* 0x00000017001b7308 */ /* 0x000e620000001000 */
[C---:B------:R-:W-:Y:S02]  /*06f0*/  FSEL R26, R10.reuse, 1, P4 ;  /* 0x3f8000000a1a7808 */ /* 0x040fe40002000000 */
[----:B------:R-:W-:-:S05]  /*0700*/  FSEL R10, R10, 1, P6 ;  /* 0x3f8000000a0a7808 */ /* 0x000fca0003000000 */
[----:B------:R-:W3:Y:S01]  /*0710*/  MUFU.RCP R29, R29 ;  /* 0x0000001d001d7308 */ /* 0x000ee20000001000 */
[----:B------:R-:W-:Y:S01]  /*0720*/  @!P3 FMUL R11, R11, 16777216 ;  /* 0x4b8000000b0bb820 */ /* 0x000fe20000400000 */
[----:B------:R-:W-:Y:S01]  /*0730*/  @!P5 FMUL R26, R26, 16777216 ;  /* 0x4b8000001a1ad820 */ /* 0x000fe20000400000 */
[----:B------:R-:W-:Y:S02]  /*0740*/  @!P1 FMUL R10, R10, 16777216 ;  /* 0x4b8000000a0a9820 */ /* 0x000fe40000400000 */
[----:B--2---:R-:W-:Y:S01]  /*0750*/  FMUL R8, R28, R11 ;  /* 0x0000000b1c087220 */ /* 0x004fe20000400000 */
[----:B-1----:R-:W-:Y:S01]  /*0760*/  FMUL R27, R27, R26 ;  /* 0x0000001a1b1b7220 */ /* 0x002fe20000400000 */
[----:B---3--:R-:W-:Y:S02]  /*0770*/  FMUL R26, R29, R10 ;  /* 0x0000000a1d1a7220 */ /* 0x008fe40000400000 */
[----:B------:R-:W1:Y:S01]  /*0780*/  LDC.64 R10, c[0x0][0x228] ;  /* 0x00008a00ff0a7b82 */ /* 0x000e620000000a00 */
[C---:B------:R-:W-:Y:S01]  /*0790*/  FMUL R18, R27.reuse, R18 ;  /* 0x000000121b127220 */ /* 0x040fe20000400000 */
[C---:B------:R-:W-:Y:S01]  /*07a0*/  FMUL R19, R26.reuse, R19 ;  /* 0x000000131a137220 */ /* 0x040fe20000400000 */
[C---:B------:R-:W-:Y:S01]  /*07b0*/  FMUL R23, R26.reuse, R15 ;  /* 0x0000000f1a177220 */ /* 0x040fe20000400000 */
[C---:B------:R-:W-:Y:S01]  /*07c0*/  FMUL R7, R26.reuse, R7 ;  /* 0x000000071a077220 */ /* 0x040fe20000400000 */
[----:B------:R-:W-:Y:S01]  /*07d0*/  FMUL R22, R26, R22 ;  /* 0x000000161a167220 */ /* 0x000fe20000400000 */
[C---:B------:R-:W-:Y:S01]  /*07e0*/  FMUL R26, R27.reuse, R14 ;  /* 0x0000000e1b1a7220 */ /* 0x040fe20000400000 */
[C---:B------:R-:W-:Y:S01]  /*07f0*/  FMUL R21, R27.reuse, R21 ;  /* 0x000000151b157220 */ /* 0x040fe20000400000 */
[----:B------:R-:W-:Y:S01]  /*0800*/  FMUL R6, R27, R6 ;  /* 0x000000061b067220 */ /* 0x000fe20000400000 */
        /* <DEDUP_REMOVED lines=8> */
[----:B------:R-:W-:Y:S01]  /*0890*/  CS2R R8, SRZ ;  /* 0x0000000000087805 */ /* 0x000fe2000001ff00 */
[----:B-1----:R-:W-:Y:S01]  /*08a0*/  IMAD.WIDE R12, R2, 0x4, R10 ;  /* 0x00000004020c7825 */ /* 0x002fe200078e020a */
[----:B------:R-:W-:-:S02]  /*08b0*/  CS2R R10, SRZ ;  /* 0x00000000000a7805 */ /* 0x000fc4000001ff00 */
[----:B------:R-:W-:Y:S01]  /*08c0*/  CS2R R14, SRZ ;  /* 0x00000000000e7805 */ /* 0x000fe2000001ff00 */
[----:B0-----:R-:W-:-:S03]  /*08d0*/  IMAD.WIDE R30, R2, 0x4, R30 ;  /* 0x00000004021e7825 */ /* 0x001fc600078e021e */
[----:B------:R0:W2:Y:S02]  /*08e0*/  @!P0 LDG.E.EL.128 R8, desc[UR6][R12.64] ;  /* 0x000000060c088981 */ /* 0x0000a4000c2e1d00 */
[----:B0-----:R-:W-:-:S06]  /*08f0*/  CS2R R12, SRZ ;  /* 0x00000000000c7805 */ /* 0x001fcc000001ff00 */
[----:B------:R-:W2:Y:S01]  /*0900*/  @!P0 LDG.E.EL.128 R12, desc[UR6][R30.64] ;  /* 0x000000061e0c8981 */ /* 0x000ea2000c2e1d00 */
[----:B------:R-:W0:Y:S01]  /*0910*/  S2R R2, SR_TID.X ;  /* 0x0000000000027919 */ /* 0x000e220000002100 */
[----:B------:R-:W1:Y:S01]  /*0920*/  S2UR UR5, SR_CgaCtaId ;  /* 0x00000000000579c3 */ /* 0x000e620000008800 */
[----:B------:R-:W-:Y:S02]  /*0930*/  UMOV UR4, 0x400 ;  /* 0x0000040000047882 */ /* 0x000fe40000000000 */
[----:B-1----:R-:W-:Y:S01]  /*0940*/  UPRMT UR4, UR5, 0x654, UR4 ;  /* 0x0000065405047896 */ /* 0x002fe20008000004 */
[-CC-:B--2---:R-:W-:Y:S01]  /*0950*/  FFMA R5, R5, R9.reuse, R13.reuse ;  /* 0x0000000905057223 */ /* 0x184fe2000000000d */
[-CC-:B------:R-:W-:Y:S01]  /*0960*/  FFMA R20, R20, R9.reuse, R13.reuse ;  /* 0x0000000914147223 */ /* 0x180fe2000000000d */
[-CC-:B------:R-:W-:Y:S01]  /*0970*/  FFMA R27, R27, R9.reuse, R13.reuse ;  /* 0x000000091b1b7223 */ /* 0x180fe2000000000d */
[----:B------:R-:W-:Y:S01]  /*0980*/  FFMA R17, R17, R9, R13 ;  /* 0x0000000911117223 */ /* 0x000fe2000000000d */
[----:B0-----:R-:W-:-:S02]  /*0990*/  IMAD.SHL.U32 R9, R2, 0x400, RZ ;  /* 0x0000040002097824 */ /* 0x001fc400078e00ff */
[-CC-:B------:R-:W-:Y:S01]  /*09a0*/  FFMA R6, R6, R10.reuse, R14.reuse ;  /* 0x0000000a06067223 */ /* 0x180fe2000000000e */
[-CC-:B------:R-:W-:Y:S02]  /*09b0*/  FFMA R21, R21, R10.reuse, R14.reuse ;  /* 0x0000000a15157223 */ /* 0x180fe4000000000e */
[----:B------:R-:W-:Y:S01]  /*09c0*/  LOP3.LUT R9, R9, 0xc00, RZ, 0xc0, !PT ;  /* 0x00000c0009097812 */ /* 0x000fe200078ec0ff */
[-CC-:B------:R-:W-:Y:S01]  /*09d0*/  FFMA R26, R26, R10.reuse, R14.reuse ;  /* 0x0000000a1a1a7223 */ /* 0x180fe2000000000e */
[----:B------:R-:W-:Y:S01]  /*09e0*/  FFMA R18, R18, R10, R14 ;  /* 0x0000000a12127223 */ /* 0x000fe2000000000e */
[-CC-:B------:R-:W-:Y:S01]  /*09f0*/  FFMA R22, R22, R11.reuse, R15.reuse ;  /* 0x0000000b16167223 */ /* 0x180fe2000000000f */
[----:B------:R-:W-:Y:S01]  /*0a00*/  LOP3.LUT R10, R9, 0x200, RZ, 0xfc, !PT ;  /* 0x00000200090a7812 */ /* 0x000fe200078efcff */
[-CC-:B------:R-:W-:Y:S01]  /*0a10*/  FFMA R4, R4, R8.reuse, R12.reuse ;  /* 0x0000000804047223 */ /* 0x180fe2000000000c */
[-CC-:B------:R-:W-:Y:S01]  /*0a20*/  FFMA R25, R25, R8.reuse, R12.reuse ;  /* 0x0000000819197223 */ /* 0x180fe2000000000c */
[-CC-:B------:R-:W-:Y:S01]  /*0a30*/  FFMA R28, R28, R8.reuse, R12.reuse ;  /* 0x000000081c1c7223 */ /* 0x180fe2000000000c */
[----:B------:R-:W-:Y:S01]  /*0a40*/  FFMA R16, R16, R8, R12 ;  /* 0x0000000810107223 */ /* 0x000fe2000000000c */
[----:B------:R-:W-:Y:S01]  /*0a50*/  LOP3.LUT R8, R9, 0x100, RZ, 0xfc, !PT ;  /* 0x0000010009087812 */ /* 0x000fe200078efcff */
[-CC-:B------:R-:W-:Y:S01]  /*0a60*/  FFMA R7, R7, R11.reuse, R15.reuse ;  /* 0x0000000b07077223 */ /* 0x180fe2000000000f */
[----:B------:R-:W-:Y:S01]  /*0a70*/  LOP3.LUT R24, R9, R24, RZ, 0xfc, !PT ;  /* 0x0000001809187212 */ /* 0x000fe200078efcff */
[-CC-:B------:R-:W-:Y:S01]  /*0a80*/  FFMA R23, R23, R11.reuse, R15.reuse ;  /* 0x0000000b17177223 */ /* 0x180fe2000000000f */
[----:B------:R-:W-:Y:S01]  /*0a90*/  LOP3.LUT R12, R9, 0x300, RZ, 0xfc, !PT ;  /* 0x00000300090c7812 */ /* 0x000fe200078efcff */
[----:B------:R-:W-:Y:S01]  /*0aa0*/  FFMA R19, R19, R11, R15 ;  /* 0x0000000b13137223 */ /* 0x000fe2000000000f */
[----:B------:R-:W-:-:S02]  /*0ab0*/  LEA.HI R13, R10, UR4, RZ, 0x1a ;  /* 0x000000040a0d7c11 */ /* 0x000fc4000f8fd0ff */
[----:B------:R-:W-:Y:S02]  /*0ac0*/  FSETP.GEU.AND P0, PT, R22, RZ, PT ;  /* 0x000000ff1600720b */ /* 0x000fe40003f0e000 */
[----:B------:R-:W-:Y:S02]  /*0ad0*/  LEA.HI R9, R9, UR4, RZ, 0x1a ;  /* 0x0000000409097c11 */ /* 0x000fe4000f8fd0ff */
[----:B------:R-:W-:Y:S02]  /*0ae0*/  LEA.HI R11, R8, UR4, RZ, 0x1a ;  /* 0x00000004080b7c11 */ /* 0x000fe4000f8fd0ff */
[----:B------:R-:W-:Y:S02]  /*0af0*/  FSETP.GEU.AND P3, PT, R4, RZ, PT ;  /* 0x000000ff0400720b */ /* 0x000fe40003f6e000 */
[----:B------:R-:W-:Y:S01]  /*0b00*/  FSETP.GEU.AND P2, PT, R5, RZ, PT ;  /* 0x000000ff0500720b */ /* 0x000fe20003f4e000 */
[----:B------:R-:W-:Y:S01]  /*0b10*/  IMAD R8, R24, 0x4, R13 ;  /* 0x0000000418087824 */ /* 0x000fe200078e020d */
[----:B------:R-:W-:-:S02]  /*0b20*/  FSETP.GEU.AND P1, PT, R6, RZ, PT ;  /* 0x000000ff0600720b */ /* 0x000fc40003f2e000 */
[----:B------:R-:W-:Y:S01]  /*0b30*/  FSEL R22, R22, RZ, P0 ;  /* 0x000000ff16167208 */ /* 0x000fe20000000000 */
[C---:B------:R-:W-:Y:S01]  /*0b40*/  IMAD R10, R24.reuse, 0x4, R9 ;  /* 0x00000004180a7824 */ /* 0x040fe200078e0209 */
[----:B------:R-:W-:Y:S01]  /*0b50*/  FSETP.GEU.AND P0, PT, R25, RZ, PT ;  /* 0x000000ff1900720b */ /* 0x000fe20003f0e000 */
[----:B------:R-:W-:Y:S01]  /*0b60*/  IMAD R11, R24, 0x4, R11 ;  /* 0x00000004180b7824 */ /* 0x000fe200078e020b */
[----:B------:R-:W-:Y:S02]  /*0b70*/  FSEL R13, R4, RZ, P3 ;  /* 0x000000ff040d7208 */ /* 0x000fe40001800000 */
[----:B------:R-:W-:Y:S02]  /*0b80*/  FSEL R4, R5, RZ, P2 ;  /* 0x000000ff05047208 */ /* 0x000fe40001000000 */
[----:B------:R-:W-:Y:S02]  /*0b90*/  FSEL R5, R6, RZ, P1 ;  /* 0x000000ff06057208 */ /* 0x000fe40000800000 */
[----:B------:R-:W-:-:S02]  /*0ba0*/  LEA.HI R15, R12, UR4, RZ, 0x1a ;  /* 0x000000040c0f7c11 */ /* 0x000fc4000f8fd0ff */
[----:B------:R-:W-:Y:S02]  /*0bb0*/  FSETP.GEU.AND P1, PT, R7, RZ, PT ;  /* 0x000000ff0700720b */ /* 0x000fe40003f2e000 */
[----:B------:R-:W-:Y:S01]  /*0bc0*/  FSEL R25, R25, RZ, P0 ;  /* 0x000000ff19197208 */ /* 0x000fe20000000000 */
[----:B------:R-:W-:Y:S01]  /*0bd0*/  STS [R10], R13 ;  /* 0x0000000d0a007388 */ /* 0x000fe20000000800 */
[----:B------:R-:W-:Y:S02]  /*0be0*/  FSETP.GEU.AND P0, PT, R28, RZ, PT ;  /* 0x000000ff1c00720b */ /* 0x000fe40003f0e000 */
[----:B------:R-:W-:Y:S01]  /*0bf0*/  FSETP.GEU.AND P3, PT, R20, RZ, PT ;  /* 0x000000ff1400720b */ /* 0x000fe20003f6e000 */
[----:B------:R0:W-:Y:S01]  /*0c00*/  STS [R11+0x400], R4 ;  /* 0x000400040b007388 */ /* 0x0001e20000000800 */
[----:B------:R-:W-:Y:S01]  /*0c10*/  FSETP.GEU.AND P2, PT, R21, RZ, PT ;  /* 0x000000ff1500720b */ /* 0x000fe20003f4e000 */
[----:B------:R-:W-:Y:S02]  /*0c20*/  IMAD R9, R24, 0x4, R15 ;  /* 0x0000000418097824 */ /* 0x000fe400078e020f */
[----:B------:R1:W-:Y:S01]  /*0c30*/  STS [R8+0x800], R5 ;  /* 0x0008000508007388 */ /* 0x0003e20000000800 */
[----:B------:R-:W-:-:S02]  /*0c40*/  FSEL R20, R20, RZ, P3 ;  /* 0x000000ff14147208 */ /* 0x000fc40001800000 */
[----:B0-----:R-:W-:Y:S02]  /*0c50*/  FSEL R4, R7, RZ, P1 ;  /* 0x000000ff07047208 */ /* 0x001fe40000800000 */
[----:B------:R-:W-:Y:S02]  /*0c60*/  FSETP.GEU.AND P1, PT, R27, RZ, PT ;  /* 0x000000ff1b00720b */ /* 0x000fe40003f2e000 */
[----:B-1----:R-:W-:Y:S02]  /*0c70*/  FSEL R5, R28, RZ, P0 ;  /* 0x000000ff1c057208 */ /* 0x002fe40000000000 */
[----:B------:R-:W-:Y:S02]  /*0c80*/  FSETP.GEU.AND P0, PT, R26, RZ, PT ;  /* 0x000000ff1a00720b */ /* 0x000fe40003f0e000 */
[----:B------:R-:W-:Y:S01]  /*0c90*/  FSEL R21, R21, RZ, P2 ;  /* 0x000000ff15157208 */ /* 0x000fe20001000000 */
[----:B------:R-:W-:Y:S01]  /*0ca0*/  STS [R9+0xc00], R22 ;  /* 0x000c001609007388 */ /* 0x000fe20000000800 */
[----:B------:R-:W-:-:S02]  /*0cb0*/  FSEL R6, R27, RZ, P1 ;  /* 0x000000ff1b067208 */ /* 0x000fc40000800000 */
[----:B------:R-:W-:Y:S01]  /*0cc0*/  FSETP.GEU.AND P1, PT, R16, RZ, PT ;  /* 0x000000ff1000720b */ /* 0x000fe20003f2e000 */
[----:B------:R-:W-:Y:S01]  /*0cd0*/  STS [R10+0x100], R25 ;  /* 0x000100190a007388 */ /* 0x000fe20000000800 */
[----:B------:R-:W-:Y:S02]  /*0ce0*/  FSEL R7, R26, RZ, P0 ;  /* 0x000000ff1a077208 */ /* 0x000fe40000000000 */
[----:B------:R-:W-:Y:S01]  /*0cf0*/  FSETP.GEU.AND P0, PT, R17, RZ, PT ;  /* 0x000000ff1100720b */ /* 0x000fe20003f0e000 */
[----:B------:R-:W-:Y:S01]  /*0d00*/  STS [R11+0x500], R20 ;  /* 0x000500140b007388 */ /* 0x000fe20000000800 */
[----:B------:R-:W-:Y:S02]  /*0d10*/  FSETP.GEU.AND P2, PT, R23, RZ, PT ;  /* 0x000000ff1700720b */ /* 0x000fe40003f4e000 */
[----:B------:R-:W-:Y:S01]  /*0d20*/  FSEL R13, R16, RZ, P1 ;  /* 0x000000ff100d7208 */ /* 0x000fe20000800000 */
[----:B------:R-:W-:Y:S01]  /*0d30*/  STS [R8+0x900], R21 ;  /* 0x0009001508007388 */ /* 0x000fe20000000800 */
[----:B------:R-:W-:-:S03]  /*0d40*/  FSETP.GEU.AND P1, PT, R18, RZ, PT ;  /* 0x000000ff1200720b */ /* 0x000fc60003f2e000 */
[----:B------:R0:W-:Y:S01]  /*0d50*/  STS [R9+0xd00], R4 ;  /* 0x000d000409007388 */ /* 0x0001e20000000800 */
[----:B------:R-:W-:Y:S01]  /*0d60*/  FSEL R12, R23, RZ, P2 ;  /* 0x000000ff170c7208 */ /* 0x000fe20001000000 */
[----:B------:R-:W-:Y:S02]  /*0d70*/  IMAD.SHL.U32 R15, R2, 0x4, RZ ;  /* 0x00000004020f7824 */ /* 0x000fe400078e00ff */
[----:B------:R1:W-:Y:S01]  /*0d80*/  STS [R10+0x200], R5 ;  /* 0x000200050a007388 */ /* 0x0003e20000000800 */
[----:B0-----:R-:W-:Y:S02]  /*0d90*/  FSEL R4, R17, RZ, P0 ;  /* 0x000000ff11047208 */ /* 0x001fe40000000000 */
[----:B------:R-:W-:Y:S01]  /*0da0*/  FSETP.GEU.AND P0, PT, R19, RZ, PT ;  /* 0x000000ff1300720b */ /* 0x000fe20003f0e000 */
[----:B------:R0:W-:Y:S01]  /*0db0*/  STS [R11+0x600], R6 ;  /* 0x000600060b007388 */ /* 0x0001e20000000800 */
[----:B-1----:R-:W-:-:S03]  /*0dc0*/  FSEL R5, R18, RZ, P1 ;  /* 0x000000ff12057208 */ /* 0x002fc60000800000 */
[----:B------:R1:W-:Y:S04]  /*0dd0*/  STS [R8+0xa00], R7 ;  /* 0x000a000708007388 */ /* 0x0003e80000000800 */
[----:B------:R-:W-:Y:S01]  /*0de0*/  STS [R9+0xe00], R12 ;  /* 0x000e000c09007388 */ /* 0x000fe20000000800 */
[----:B0-----:R-:W-:-:S03]  /*0df0*/  FSEL R6, R19, RZ, P0 ;  /* 0x000000ff13067208 */ /* 0x001fc60000000000 */
[----:B------:R-:W-:Y:S01]  /*0e00*/  STS [R10+0x300], R13 ;  /* 0x0003000d0a007388 */ /* 0x000fe20000000800 */
[----:B------:R-:W-:-:S03]  /*0e10*/  LOP3.LUT R2, R15, 0x3fc, RZ, 0xc0, !PT ;  /* 0x000003fc0f027812 */ /* 0x000fc600078ec0ff */
[----:B------:R0:W-:Y:S04]  /*0e20*/  STS [R11+0x700], R4 ;  /* 0x000700040b007388 */ /* 0x0001e80000000800 */
[----:B------:R-:W-:Y:S04]  /*0e30*/  STS [R8+0xb00], R5 ;  /* 0x000b000508007388 */ /* 0x000fe80000000800 */
[----:B------:R-:W-:Y:S01]  /*0e40*/  STS [R9+0xf00], R6 ;  /* 0x000f000609007388 */ /* 0x000fe20000000800 */
[C---:B-1----:R-:W-:Y:S02]  /*0e50*/  LOP3.LUT R7, R2.reuse, 0x400, RZ, 0xfc, !PT ;  /* 0x0000040002077812 */ /* 0x042fe400078efcff */
[----:B------:R-:W-:-:S02]  /*0e60*/  LOP3.LUT R14, R2, 0x800, RZ, 0xfc, !PT ;  /* 0x00000800020e7812 */ /* 0x000fc400078efcff */
[----:B------:R-:W-:Y:S02]  /*0e70*/  SHF.R.U32.HI R16, RZ, 0x8, R15 ;  /* 0x00000008ff107819 */ /* 0x000fe4000001160f */
[----:B------:R-:W-:Y:S02]  /*0e80*/  SHF.R.U32.HI R7, RZ, 0x6, R7 ;  /* 0x00000006ff077819 */ /* 0x000fe40000011607 */
[----:B------:R-:W-:Y:S02]  /*0e90*/  SHF.R.U32.HI R14, RZ, 0x6, R14 ;  /* 0x00000006ff0e7819 */ /* 0x000fe4000001160e */
[----:B0-----:R-:W-:Y:S02]  /*0ea0*/  SGXT.U32 R4, R16, 0x2 ;  /* 0x000000021004781a */ /* 0x001fe40000000000 */
[----:B------:R-:W-:Y:S01]  /*0eb0*/  LOP3.LUT R10, R7, 0x1c, RZ, 0xc0, !PT ;  /* 0x0000001c070a7812 */ /* 0x000fe200078ec0ff */
[----:B------:R-:W0:Y:S01]  /*0ec0*/  LDC.64 R16, c[0x0][0x238] ;  /* 0x00008e00ff107b82 */ /* 0x000e220000000a00 */
[----:B------:R-:W-:-:S02]  /*0ed0*/  LOP3.LUT R14, R14, 0x2c, RZ, 0xc0, !PT ;  /* 0x0000002c0e0e7812 */ /* 0x000fc400078ec0ff */
[----:B------:R-:W-:Y:S02]  /*0ee0*/  LOP3.LUT R7, R4, 0x3fc, R15, 0xf8, !PT ;  /* 0x000003fc04077812 */ /* 0x000fe400078ef80f */
[----:B------:R-:W-:Y:S01]  /*0ef0*/  LEA R11, R4, UR4, 0x2 ;  /* 0x00000004040b7c11 */ /* 0x000fe2000f8e10ff */
[----:B------:R-:W-:Y:S01]  /*0f00*/  VIADD R13, R10, UR4 ;  /* 0x000000040a0d7c36 */ /* 0x000fe20008000000 */
[----:B------:R-:W-:Y:S01]  /*0f10*/  LEA R4, R7, UR4, 0x2 ;  /* 0x0000000407047c11 */ /* 0x000fe2000f8e10ff */
[----:B------:R-:W-:Y:S01]  /*0f20*/  BAR.SYNC.DEFER_BLOCKING 0x0 ;  /* 0x0000000000007b1d */ /* 0x000fe20000010000 */
[----:B------:R-:W-:Y:S02]  /*0f30*/  VIADD R15, R14, UR4 ;  /* 0x000000040e0f7c36 */ /* 0x000fe40008000000 */
[C---:B------:R-:W-:Y:S02]  /*0f40*/  IMAD R18, R2.reuse, 0x4, R11 ;  /* 0x0000000402127824 */ /* 0x040fe400078e020b */
[----:B------:R-:W-:-:S02]  /*0f50*/  IMAD R20, R2, 0x4, R13 ;  /* 0x0000000402147824 */ /* 0x000fc400078e020d */
[C---:B------:R-:W-:Y:S01]  /*0f60*/  IMAD R22, R2.reuse, 0x4, R15 ;  /* 0x0000000402167824 */ /* 0x040fe200078e020f */
[----:B------:R-:W-:Y:S04]  /*0f70*/  LDS R4, [R4] ;  /* 0x0000000004047984 */ /* 0x000fe80000000800 */
[----:B------:R-:W-:Y:S04]  /*0f80*/  LDS R5, [R18+0x4] ;  /* 0x0000040012057984 */ /* 0x000fe80000000800 */
[----:B------:R-:W-:Y:S04]  /*0f90*/  LDS R6, [R18+0x8] ;  /* 0x0000080012067984 */ /* 0x000fe80000000800 */
[----:B------:R-:W1:Y:S04]  /*0fa0*/  LDS R7, [R18+0xc] ;  /* 0x00000c0012077984 */ /* 0x000e680000000800 */
[----:B------:R-:W-:Y:S04]  /*0fb0*/  LDS R8, [R20+0x1000] ;  /* 0x0010000014087984 */ /* 0x000fe80000000800 */
[----:B------:R-:W-:Y:S04]  /*0fc0*/  LDS R9, [R20+0x1004] ;  /* 0x0010040014097984 */ /* 0x000fe80000000800 */
[----:B------:R-:W-:Y:S04]  /*0fd0*/  LDS R10, [R20+0x1008] ;  /* 0x00100800140a7984 */ /* 0x000fe80000000800 */
[----:B------:R0:W2:Y:S04]  /*0fe0*/  LDS R11, [R20+0x100c] ;  /* 0x00100c00140b7984 */ /* 0x0000a80000000800 */
[----:B------:R-:W-:Y:S04]  /*0ff0*/  LDS R12, [R22+0x2000] ;  /* 0x00200000160c7984 */ /* 0x000fe80000000800 */
[----:B------:R-:W-:Y:S04]  /*1000*/  LDS R13, [R22+0x2004] ;  /* 0x00200400160d7984 */ /* 0x000fe80000000800 */
[----:B------:R-:W-:Y:S04]  /*1010*/  LDS R14, [R22+0x2008] ;  /* 0x00200800160e7984 */ /* 0x000fe80000000800 */
[----:B------:R3:W4:Y:S01]  /*1020*/  LDS R15, [R22+0x200c] ;  /* 0x00200c00160f7984 */ /* 0x0007220000000800 */
[----:B------:R-:W-:-:S02]  /*1030*/  LOP3.LUT R24, R2, 0xc00, RZ, 0xfc, !PT ;  /* 0x00000c0002187812 */ /* 0x000fc400078efcff */
[----:B------:R-:W-:Y:S02]  /*1040*/  ISETP.GE.AND P0, PT, R0, 0x400, PT ;  /* 0x000004000000780c */ /* 0x000fe40003f06270 */
[C---:B------:R-:W-:Y:S02]  /*1050*/  LOP3.LUT R23, R3.reuse, 0x4, RZ, 0xfc, !PT ;  /* 0x0000000403177812 */ /* 0x040fe400078efcff */
[C---:B------:R-:W-:Y:S02]  /*1060*/  LOP3.LUT R21, R3.reuse, 0x8, RZ, 0xfc, !PT ;  /* 0x0000000803157812 */ /* 0x040fe400078efcff */
[C---:B------:R-:W-:Y:S02]  /*1070*/  LOP3.LUT R19, R3.reuse, 0xc, RZ, 0xfc, !PT ;  /* 0x0000000c03137812 */ /* 0x040fe400078efcff */
[----:B------:R-:W-:Y:S02]  /*1080*/  ISETP.LT.AND P3, PT, R3, 0x100, !P0 ;  /* 0x000001000300780c */ /* 0x000fe40004761270 */
[----:B------:R-:W-:-:S02]  /*1090*/  SHF.R.U32.HI R24, RZ, 0x6, R24 ;  /* 0x00000006ff187819 */ /* 0x000fc40000011618 */
[----:B------:R-:W-:Y:S02]  /*10a0*/  ISETP.LT.AND P2, PT, R23, 0x100, !P0 ;  /* 0x000001001700780c */ /* 0x000fe40004741270 */
[----:B------:R-:W-:Y:S01]  /*10b0*/  ISETP.LT.AND P1, PT, R21, 0x100, !P0 ;  /* 0x000001001500780c */ /* 0x000fe20004721270 */
[--C-:B------:R-:W-:Y:S01]  /*10c0*/  IMAD R3, R3, 0x400, R0.reuse ;  /* 0x0000040003037824 */ /* 0x100fe200078e0200 */
[----:B------:R-:W-:Y:S01]  /*10d0*/  ISETP.LT.AND P0, PT, R19, 0x100, !P0 ;  /* 0x000001001300780c */ /* 0x000fe20004701270 */
[--C-:B------:R-:W-:Y:S01]  /*10e0*/  IMAD R23, R23, 0x400, R0.reuse ;  /* 0x0000040017177824 */ /* 0x100fe200078e0200 */
[----:B------:R-:W-:Y:S01]  /*10f0*/  LOP3.LUT R24, R24, 0x3c, RZ, 0xc0, !PT ;  /* 0x0000003c18187812 */ /* 0x000fe200078ec0ff */
[----:B------:R-:W-:Y:S02]  /*1100*/  IMAD R25, R21, 0x400, R0 ;  /* 0x0000040015197824 */ /* 0x000fe400078e0200 */
[----:B0-----:R-:W-:-:S04]  /*1110*/  IMAD.WIDE R20, R3, 0x4, R16 ;  /* 0x0000000403147825 */ /* 0x001fc800078e0210 */
[----:B------:R-:W-:Y:S02]  /*1120*/  VIADD R3, R24, UR4 ;  /* 0x0000000418037c36 */ /* 0x000fe40008000000 */
[--C-:B---3--:R-:W-:Y:S01]  /*1130*/  IMAD.WIDE R22, R23, 0x4, R16.reuse ;  /* 0x0000000417167825 */ /* 0x108fe200078e0210 */
[----:B-1----:R0:W-:Y:S03]  /*1140*/  @P3 STG.E.128 desc[UR6][R20.64], R4 ;  /* 0x0000000414003986 */ /* 0x0021e6000c101d06 */
[----:B------:R-:W-:Y:S01]  /*1150*/  IMAD.WIDE R24, R25, 0x4, R16 ;  /* 0x0000000419187825 */ /* 0x000fe200078e0210 */
[----:B--2---:R0:W-:Y:S04]  /*1160*/  @P2 STG.E.128 desc[UR6][R22.64], R8 ;  /* 0x0000000816002986 */ /* 0x0041e8000c101d06 */
[----:B----4-:R0:W-:Y:S01]  /*1170*/  @P1 STG.E.128 desc[UR6][R24.64], R12 ;  /* 0x0000000c18001986 */ /* 0x0101e2000c101d06 */
[----:B------:R-:W-:Y:S01]  /*1180*/  IMAD R3, R2, 0x4, R3 ;  /* 0x0000000402037824 */ /* 0x000fe200078e0203 */
[----:B0-----:R-:W-:Y:S06]  /*1190*/  @!P0 EXIT ;  /* 0x000000000000894d */ /* 0x001fec0003800000 */
[----:B0-----:R-:W-:Y:S01]  /*11a0*/  LDS R4, [R3+0x3000] ;  /* 0x0030000003047984 */ /* 0x001fe20000000800 */
[----:B------:R-:W-:-:S03]  /*11b0*/  IMAD R19, R19, 0x400, R0 ;  /* 0x0000040013137824 */ /* 0x000fc600078e0200 */
[----:B------:R-:W-:Y:S01]  /*11c0*/  LDS R5, [R3+0x3004] ;  /* 0x0030040003057984 */ /* 0x000fe20000000800 */
[----:B------:R-:W-:-:S03]  /*11d0*/  IMAD.WIDE R16, R19, 0x4, R16 ;  /* 0x0000000413107825 */ /* 0x000fc600078e0210 */
[----:B------:R-:W-:Y:S04]  /*11e0*/  LDS R6, [R3+0x3008] ;  /* 0x0030080003067984 */ /* 0x000fe80000000800 */
[----:B------:R-:W0:Y:S04]  /*11f0*/  LDS R7, [R3+0x300c] ;  /* 0x00300c0003077984 */ /* 0x000e280000000800 */
[----:B0-----:R-:W-:Y:S01]  /*1200*/  STG.E.128 desc[UR6][R16.64], R4 ;  /* 0x0000000410007986 */ /* 0x001fe2000c101d06 */
[----:B------:R-:W-:Y:S05]  /*1210*/  EXIT ;  /* 0x000000000000794d */ /* 0x000fea0003800000 */
.L_x_0:
[----:B------:R-:W-:-:S00]  /*1220*/  BRA `(.L_x_0) ;  /* 0xfffffffc00fc7947 */ /* 0x000fc0000383ffff */
[----:B------:R-:W-:-:S00]  /*1230*/  NOP ;  /* 0x0000000000007918 */ /* 0x000fc00000000000 */
        /* <DEDUP_REMOVED lines=12> */
.L_x_1:


//--------------------- .nv.global.init           --------------------------
	.section	.nv.global.init,"aw",@progbits
.nv.global.init:
	.type		_$_str,@object
	.size		_$_str,(_$_str_$_2 - _$_str)
_$_str:
        /*0000*/ 	.byte	0x5f, 0x5f, 0x43, 0x55, 0x44, 0x41, 0x5f, 0x46, 0x54, 0x5a, 0x00
	.type		_$_str_$_2,@object
	.size		_$_str_$_2,(.L_1 - _$_str_$_2)
_$_str_$_2:
        /*000b*/ 	.byte	0x5f, 0x5f, 0x43, 0x55, 0x44, 0x41, 0x5f, 0x50, 0x52, 0x45, 0x43, 0x5f, 0x53, 0x51, 0x52, 0x54
        /*001b*/ 	.byte	0x00
.L_1:


//--------------------- .nv.shared.triton_poi_fused__native_batch_norm_legit_no_training_relu_9 --------------------------
	.section	.nv.shared.triton_poi_fused__native_batch_norm_legit_no_training_relu_9,"aw",@nobits
	.sectionflags	@""
	.align	16
	.zero		1024


//--------------------- .nv.constant0.triton_poi_fused__native_batch_norm_legit_no_training_relu_9 --------------------------
	.section	.nv.constant0.triton_poi_fused__native_batch_norm_legit_no_training_relu_9,"a",@progbits
	.sectionflags	@""
	.align	4
.nv.constant0.triton_poi_fused__native_batch_norm_legit_no_training_relu_9:
	.zero		584
